//
// Generated by NVIDIA NVVM Compiler
//
// Compiler Build ID: CL-36424714
// Cuda compilation tools, release 13.0, V13.0.88
// Based on NVVM 20.0.0
//

.version 9.0
.target sm_100
.address_size 64

	// .globl	_Z18vector_calc_stridePiS_S_i

.visible .entry _Z18vector_calc_stridePiS_S_i(
	.param .u64 .ptr .align 1 _Z18vector_calc_stridePiS_S_i_param_0,
	.param .u64 .ptr .align 1 _Z18vector_calc_stridePiS_S_i_param_1,
	.param .u64 .ptr .align 1 _Z18vector_calc_stridePiS_S_i_param_2,
	.param .u32 _Z18vector_calc_stridePiS_S_i_param_3
)
{
	.reg .pred 	%p<3>;
	.reg .b32 	%r<14>;
	.reg .b64 	%rd<11>;

	ld.param.u64 	%rd4, [_Z18vector_calc_stridePiS_S_i_param_0];
	ld.param.u64 	%rd5, [_Z18vector_calc_stridePiS_S_i_param_1];
	ld.param.u64 	%rd6, [_Z18vector_calc_stridePiS_S_i_param_2];
	ld.param.u32 	%r6, [_Z18vector_calc_stridePiS_S_i_param_3];
	mov.u32 	%r7, %ctaid.x;
	mov.u32 	%r1, %ntid.x;
	mov.u32 	%r8, %tid.x;
	mad.lo.s32 	%r13, %r7, %r1, %r8;
	setp.ge.s32 	%p1, %r13, %r6;
	@%p1 bra 	$L__BB0_3;
	cvta.to.global.u64 	%rd7, %rd4;
	cvta.to.global.u64 	%rd8, %rd5;
	cvta.to.global.u64 	%rd9, %rd6;
	mul.wide.u32 	%rd10, %r13, 4;
	add.s64 	%rd1, %rd7, %rd10;
	add.s64 	%rd2, %rd8, %rd10;
	add.s64 	%rd3, %rd9, %rd10;
	mov.u32 	%r9, %nctaid.x;
	mul.lo.s32 	%r3, %r1, %r9;
$L__BB0_2:
	ld.global.u32 	%r10, [%rd1];
	ld.global.u32 	%r11, [%rd2];
	add.s32 	%r12, %r11, %r10;
	st.global.u32 	[%rd3], %r12;
	add.s32 	%r13, %r13, %r3;
	setp.lt.s32 	%p2, %r13, %r6;
	@%p2 bra 	$L__BB0_2;
$L__BB0_3:
	ret;

}
	// .globl	_Z11vector_calcPiS_S_i
.visible .entry _Z11vector_calcPiS_S_i(
	.param .u64 .ptr .align 1 _Z11vector_calcPiS_S_i_param_0,
	.param .u64 .ptr .align 1 _Z11vector_calcPiS_S_i_param_1,
	.param .u64 .ptr .align 1 _Z11vector_calcPiS_S_i_param_2,
	.param .u32 _Z11vector_calcPiS_S_i_param_3
)
{
	.reg .pred 	%p<2>;
	.reg .b32 	%r<9>;
	.reg .b64 	%rd<11>;

	ld.param.u64 	%rd1, [_Z11vector_calcPiS_S_i_param_0];
	ld.param.u64 	%rd2, [_Z11vector_calcPiS_S_i_param_1];
	ld.param.u64 	%rd3, [_Z11vector_calcPiS_S_i_param_2];
	ld.param.u32 	%r2, [_Z11vector_calcPiS_S_i_param_3];
	mov.u32 	%r3, %ctaid.x;
	mov.u32 	%r4, %ntid.x;
	mov.u32 	%r5, %tid.x;
	mad.lo.s32 	%r1, %r3, %r4, %r5;
	setp.ge.u32 	%p1, %r1, %r2;
	@%p1 bra 	$L__BB1_2;
	cvta.to.global.u64 	%rd4, %rd1;
	cvta.to.global.u64 	%rd5, %rd2;
	cvta.to.global.u64 	%rd6, %rd3;
	mul.wide.u32 	%rd7, %r1, 4;
	add.s64 	%rd8, %rd4, %rd7;
	ld.global.u32 	%r6, [%rd8];
	add.s64 	%rd9, %rd5, %rd7;
	ld.global.u32 	%r7, [%rd9];
	add.s32 	%r8, %r7, %r6;
	add.s64 	%rd10, %rd6, %rd7;
	st.global.u32 	[%rd10], %r8;
$L__BB1_2:
	ret;

}


// ===== COMPILED SASS (sm_100) =====

	.target	sm_100

	.elftype	@"ET_EXEC"


//--------------------- .note.nv.tkinfo           --------------------------
	.section	.note.nv.tkinfo,"",@"SHT_NOTE"
	.sectionflags	@"SHF_NOTE_NV_TKINFO"
	.tkinfo
        /*0018*/ 	.word	0x00000002
        /*0030*/ 	.string	""
        /*0030*/ 	.string	"ptxas"
        /*0030*/ 	.string	"Cuda compilation tools, release 13.0, V13.0.88"
        /*0030*/ 	.string	"Build cuda_13.0.r13.0/compiler.36424714_0"
        /*0030*/ 	.string	"-arch sm_100 -m 64 "



//--------------------- .note.nv.cuinfo           --------------------------
	.section	.note.nv.cuinfo,"",@"SHT_NOTE"
	.sectionflags	@"SHF_NOTE_NV_CUINFO"
        /*0018*/ 	.short	0x0002
        /*001a*/ 	.short	0x0064
        /*001c*/ 	.short	0x0082
	.zero		2


//--------------------- .nv.info                  --------------------------
	.section	.nv.info,"",@"SHT_CUDA_INFO"
	.align	4


	//----- nvinfo : EIATTR_REGCOUNT
	.align		4
        /*0000*/ 	.byte	0x04, 0x2f
        /*0002*/ 	.short	(.L_1 - .L_0)
	.align		4
.L_0:
        /*0004*/ 	.word	index@(_Z18vector_calc_stridePiS_S_i)
        /*0008*/ 	.word	0x0000000e


	//----- nvinfo : EIATTR_FRAME_SIZE
	.align		4
.L_1:
        /*000c*/ 	.byte	0x04, 0x11
        /*000e*/ 	.short	(.L_3 - .L_2)
	.align		4
.L_2:
        /*0010*/ 	.word	index@(_Z18vector_calc_stridePiS_S_i)
        /*0014*/ 	.word	0x00000000


	//----- nvinfo : EIATTR_REGCOUNT
	.align		4
.L_3:
        /*0018*/ 	.byte	0x04, 0x2f
        /*001a*/ 	.short	(.L_5 - .L_4)
	.align		4
.L_4:
        /*001c*/ 	.word	index@(_Z11vector_calcPiS_S_i)
        /*0020*/ 	.word	0x0000000c


	//----- nvinfo : EIATTR_FRAME_SIZE
	.align		4
.L_5:
        /*0024*/ 	.byte	0x04, 0x11
        /*0026*/ 	.short	(.L_7 - .L_6)
	.align		4
.L_6:
        /*0028*/ 	.word	index@(_Z11vector_calcPiS_S_i)
        /*002c*/ 	.word	0x00000000


	//----- nvinfo : EIATTR_MIN_STACK_SIZE
	.align		4
.L_7:
        /*0030*/ 	.byte	0x04, 0x12
        /*0032*/ 	.short	(.L_9 - .L_8)
	.align		4
.L_8:
        /*0034*/ 	.word	index@(_Z11vector_calcPiS_S_i)
        /*0038*/ 	.word	0x00000000


	//----- nvinfo : EIATTR_MIN_STACK_SIZE
	.align		4
.L_9:
        /*003c*/ 	.byte	0x04, 0x12
        /*003e*/ 	.short	(.L_11 - .L_10)
	.align		4
.L_10:
        /*0040*/ 	.word	index@(_Z18vector_calc_stridePiS_S_i)
        /*0044*/ 	.word	0x00000000
.L_11:


//--------------------- .nv.compat                --------------------------
	.section	.nv.compat,"",@"SHT_CUDA_COMPAT_INFO"
	.align	4
        /*0000*/ 	.byte	0x02, 0x09, 0x00, 0x00, 0x02, 0x02, 0x01, 0x00, 0x02, 0x05, 0x05, 0x00, 0x03, 0x07, 0x01, 0x01
        /*0010*/ 	.byte	0x02, 0x03, 0x00, 0x00, 0x02, 0x06, 0x01, 0x00, 0x04, 0x0b, 0x08, 0x00, 0x09, 0x00, 0x00, 0x00
        /*0020*/ 	.byte	0x00, 0x00, 0x00, 0x00


//--------------------- .nv.info._Z11vector_calcPiS_S_i --------------------------
	.section	.nv.info._Z11vector_calcPiS_S_i,"",@"SHT_CUDA_INFO"
	.sectionflags	@""
	.align	4


	//----- nvinfo : EIATTR_CUDA_API_VERSION
	.align		4
        /*0000*/ 	.byte	0x04, 0x37
        /*0002*/ 	.short	(.L_13 - .L_12)
.L_12:
        /*0004*/ 	.word	0x00000082


	//----- nvinfo : EIATTR_KPARAM_INFO
	.align		4
.L_13:
        /*0008*/ 	.byte	0x04, 0x17
        /*000a*/ 	.short	(.L_15 - .L_14)
.L_14:
        /*000c*/ 	.word	0x00000000
        /*0010*/ 	.short	0x0003
        /*0012*/ 	.short	0x0018
        /*0014*/ 	.byte	0x00, 0xf0, 0x11, 0x00


	//----- nvinfo : EIATTR_KPARAM_INFO
	.align		4
.L_15:
        /*0018*/ 	.byte	0x04, 0x17
        /*001a*/ 	.short	(.L_17 - .L_16)
.L_16:
        /*001c*/ 	.word	0x00000000
        /*0020*/ 	.short	0x0002
        /*0022*/ 	.short	0x0010
        /*0024*/ 	.byte	0x00, 0xf5, 0x21, 0x00


	//----- nvinfo : EIATTR_KPARAM_INFO
	.align		4
.L_17:
        /*0028*/ 	.byte	0x04, 0x17
        /*002a*/ 	.short	(.L_19 - .L_18)
.L_18:
        /*002c*/ 	.word	0x00000000
        /*0030*/ 	.short	0x0001
        /*0032*/ 	.short	0x0008
        /*0034*/ 	.byte	0x00, 0xf5, 0x21, 0x00


	//----- nvinfo : EIATTR_KPARAM_INFO
	.align		4
.L_19:
        /*0038*/ 	.byte	0x04, 0x17
        /*003a*/ 	.short	(.L_21 - .L_20)
.L_20:
        /*003c*/ 	.word	0x00000000
        /*0040*/ 	.short	0x0000
        /*0042*/ 	.short	0x0000
        /*0044*/ 	.byte	0x00, 0xf5, 0x21, 0x00


	//----- nvinfo : EIATTR_SPARSE_MMA_MASK
	.align		4
.L_21:
        /*0048*/ 	.byte	0x03, 0x50
        /*004a*/ 	.short	0x0000


	//----- nvinfo : EIATTR_MAXREG_COUNT
	.align		4
        /*004c*/ 	.byte	0x03, 0x1b
        /*004e*/ 	.short	0x00ff


	//----- nvinfo : EIATTR_MERCURY_ISA_VERSION
	.align		4
        /*0050*/ 	.byte	0x03, 0x5f
        /*0052*/ 	.short	0x0101


	//----- nvinfo : EIATTR_VRC_CTA_INIT_COUNT
	.align		4
        /*0054*/ 	.byte	0x02, 0x4a
	.zero		1
	.zero		1


	//----- nvinfo : EIATTR_EXIT_INSTR_OFFSETS
	.align		4
        /*0058*/ 	.byte	0x04, 0x1c
        /*005a*/ 	.short	(.L_23 - .L_22)


	//   ....[0]....
.L_22:
        /*005c*/ 	.word	0x00000070


	//   ....[1]....
        /*0060*/ 	.word	0x00000130


	//----- nvinfo : EIATTR_CBANK_PARAM_SIZE
	.align		4
.L_23:
        /*0064*/ 	.byte	0x03, 0x19
        /*0066*/ 	.short	0x001c


	//----- nvinfo : EIATTR_PARAM_CBANK
	.align		4
        /*0068*/ 	.byte	0x04, 0x0a
        /*006a*/ 	.short	(.L_25 - .L_24)
	.align		4
.L_24:
        /*006c*/ 	.word	index@(.nv.constant0._Z11vector_calcPiS_S_i)
        /*0070*/ 	.short	0x0380
        /*0072*/ 	.short	0x001c


	//----- nvinfo : EIATTR_SW_WAR
	.align		4
.L_25:
        /*0074*/ 	.byte	0x04, 0x36
        /*0076*/ 	.short	(.L_27 - .L_26)
.L_26:
        /*0078*/ 	.word	0x00000008
.L_27:


//--------------------- .nv.info._Z18vector_calc_stridePiS_S_i --------------------------
	.section	.nv.info._Z18vector_calc_stridePiS_S_i,"",@"SHT_CUDA_INFO"
	.sectionflags	@""
	.align	4


	//----- nvinfo : EIATTR_CUDA_API_VERSION
	.align		4
        /*0000*/ 	.byte	0x04, 0x37
        /*0002*/ 	.short	(.L_29 - .L_28)
.L_28:
        /*0004*/ 	.word	0x00000082


	//----- nvinfo : EIATTR_KPARAM_INFO
	.align		4
.L_29:
        /*0008*/ 	.byte	0x04, 0x17
        /*000a*/ 	.short	(.L_31 - .L_30)
.L_30:
        /*000c*/ 	.word	0x00000000
        /*0010*/ 	.short	0x0003
        /*0012*/ 	.short	0x0018
        /*0014*/ 	.byte	0x00, 0xf0, 0x11, 0x00


	//----- nvinfo : EIATTR_KPARAM_INFO
	.align		4
.L_31:
        /*0018*/ 	.byte	0x04, 0x17
        /*001a*/ 	.short	(.L_33 - .L_32)
.L_32:
        /*001c*/ 	.word	0x00000000
        /*0020*/ 	.short	0x0002
        /*0022*/ 	.short	0x0010
        /*0024*/ 	.byte	0x00, 0xf5, 0x21, 0x00


	//----- nvinfo : EIATTR_KPARAM_INFO
	.align		4
.L_33:
        /*0028*/ 	.byte	0x04, 0x17
        /*002a*/ 	.short	(.L_35 - .L_34)
.L_34:
        /*002c*/ 	.word	0x00000000
        /*0030*/ 	.short	0x0001
        /*0032*/ 	.short	0x0008
        /*0034*/ 	.byte	0x00, 0xf5, 0x21, 0x00


	//----- nvinfo : EIATTR_KPARAM_INFO
	.align		4
.L_35:
        /*0038*/ 	.byte	0x04, 0x17
        /*003a*/ 	.short	(.L_37 - .L_36)
.L_36:
        /*003c*/ 	.word	0x00000000
        /*0040*/ 	.short	0x0000
        /*0042*/ 	.short	0x0000
        /*0044*/ 	.byte	0x00, 0xf5, 0x21, 0x00


	//----- nvinfo : EIATTR_SPARSE_MMA_MASK
	.align		4
.L_37:
        /*0048*/ 	.byte	0x03, 0x50
        /*004a*/ 	.short	0x0000


	//----- nvinfo : EIATTR_MAXREG_COUNT
	.align		4
        /*004c*/ 	.byte	0x03, 0x1b
        /*004e*/ 	.short	0x00ff


	//----- nvinfo : EIATTR_MERCURY_ISA_VERSION
	.align		4
        /*0050*/ 	.byte	0x03, 0x5f
        /*0052*/ 	.short	0x0101


	//----- nvinfo : EIATTR_VRC_CTA_INIT_COUNT
	.align		4
        /*0054*/ 	.byte	0x02, 0x4a
	.zero		1
	.zero		1


	//----- nvinfo : EIATTR_EXIT_INSTR_OFFSETS
	.align		4
        /*0058*/ 	.byte	0x04, 0x1c
        /*005a*/ 	.short	(.L_39 - .L_38)


	//   ....[0]....
.L_38:
        /*005c*/ 	.word	0x00000070


	//   ....[1]....
        /*0060*/ 	.word	0x00000180


	//----- nvinfo : EIATTR_CRS_STACK_SIZE
	.align		4
.L_39:
        /*0064*/ 	.byte	0x04, 0x1e
        /*0066*/ 	.short	(.L_41 - .L_40)
.L_40:
        /*0068*/ 	.word	0x00000000


	//----- nvinfo : EIATTR_CBANK_PARAM_SIZE
	.align		4
.L_41:
        /*006c*/ 	.byte	0x03, 0x19
        /*006e*/ 	.short	0x001c


	//----- nvinfo : EIATTR_PARAM_CBANK
	.align		4
        /*0070*/ 	.byte	0x04, 0x0a
        /*0072*/ 	.short	(.L_43 - .L_42)
	.align		4
.L_42:
        /*0074*/ 	.word	index@(.nv.constant0._Z18vector_calc_stridePiS_S_i)
        /*0078*/ 	.short	0x0380
        /*007a*/ 	.short	0x001c


	//----- nvinfo : EIATTR_SW_WAR
	.align		4
.L_43:
        /*007c*/ 	.byte	0x04, 0x36
        /*007e*/ 	.short	(.L_45 - .L_44)
.L_44:
        /*0080*/ 	.word	0x00000008
.L_45:


//--------------------- .nv.callgraph             --------------------------
	.section	.nv.callgraph,"",@"SHT_CUDA_CALLGRAPH"
	.align	4
	.sectionentsize	8
	.align		4
        /*0000*/ 	.word	0x00000000
	.align		4
        /*0004*/ 	.word	0xffffffff
	.align		4
        /*0008*/ 	.word	0x00000000
	.align		4
        /*000c*/ 	.word	0xfffffffe
	.align		4
        /*0010*/ 	.word	0x00000000
	.align		4
        /*0014*/ 	.word	0xfffffffd
	.align		4
        /*0018*/ 	.word	0x00000000
	.align		4
        /*001c*/ 	.word	0xfffffffc


//--------------------- .text._Z11vector_calcPiS_S_i --------------------------
	.section	.text._Z11vector_calcPiS_S_i,"ax",@progbits
	.align	128
        .global         _Z11vector_calcPiS_S_i
        .type           _Z11vector_calcPiS_S_i,@function
        .size           _Z11vector_calcPiS_S_i,(.L_x_3 - _Z11vector_calcPiS_S_i)
        .other          _Z11vector_calcPiS_S_i,@"STO_CUDA_ENTRY STV_DEFAULT"
_Z11vector_calcPiS_S_i:
.text._Z11vector_calcPiS_S_i:
[----:B------:R-:W-:Y:S01]  /*0000*/  LDC R1, c[0x0][0x37c] ;  /* 0x0000df00ff017b82 */ /* 0x000fe20000000800 */
[----:B------:R-:W0:Y:S07]  /*0010*/  S2R R0, SR_TID.X ;  /* 0x0000000000007919 */ /* 0x000e2e0000002100 */
[----:B------:R-:W0:Y:S01]  /*0020*/  S2UR UR4, SR_CTAID.X ;  /* 0x00000000000479c3 */ /* 0x000e220000002500 */
[----:B------:R-:W1:Y:S07]  /*0030*/  LDCU UR5, c[0x0][0x398] ;  /* 0x00007300ff0577ac */ /* 0x000e6e0008000800 */
[----:B------:R-:W0:Y:S02]  /*0040*/  LDC R9, c[0x0][0x360] ;  /* 0x0000d800ff097b82 */ /* 0x000e240000000800 */
[----:B0-----:R-:W-:-:S05]  /*0050*/  IMAD R9, R9, UR4, R0 ;  /* 0x0000000409097c24 */ /* 0x001fca000f8e0200 */
[----:B-1----:R-:W-:-:S13]  /*0060*/  ISETP.GE.U32.AND P0, PT, R9, UR5, PT ;  /* 0x0000000509007c0c */ /* 0x002fda000bf06070 */
[----:B------:R-:W-:Y:S05]  /*0070*/  @P0 EXIT ;  /* 0x000000000000094d */ /* 0x000fea0003800000 */
[----:B------:R-:W0:Y:S01]  /*0080*/  LDC.64 R2, c[0x0][0x380] ;  /* 0x0000e000ff027b82 */ /* 0x000e220000000a00 */
[----:B------:R-:W1:Y:S07]  /*0090*/  LDCU.64 UR4, c[0x0][0x358] ;  /* 0x00006b00ff0477ac */ /* 0x000e6e0008000a00 */
[----:B------:R-:W2:Y:S08]  /*00a0*/  LDC.64 R4, c[0x0][0x388] ;  /* 0x0000e200ff047b82 */ /* 0x000eb00000000a00 */
[----:B------:R-:W3:Y:S01]  /*00b0*/  LDC.64 R6, c[0x0][0x390] ;  /* 0x0000e400ff067b82 */ /* 0x000ee20000000a00 */
[----:B0-----:R-:W-:-:S06]  /*00c0*/  IMAD.WIDE.U32 R2, R9, 0x4, R2 ;  /* 0x0000000409027825 */ /* 0x001fcc00078e0002 */
[----:B-1----:R-:W4:Y:S01]  /*00d0*/  LDG.E R2, desc[UR4][R2.64] ;  /* 0x0000000402027981 */ /* 0x002f22000c1e1900 */
[----:B--2---:R-:W-:-:S06]  /*00e0*/  IMAD.WIDE.U32 R4, R9, 0x4, R4 ;  /* 0x0000000409047825 */ /* 0x004fcc00078e0004 */
[----:B------:R-:W4:Y:S01]  /*00f0*/  LDG.E R5, desc[UR4][R4.64] ;  /* 0x0000000404057981 */ /* 0x000f22000c1e1900 */
[----:B---3--:R-:W-:Y:S01]  /*0100*/  IMAD.WIDE.U32 R6, R9, 0x4, R6 ;  /* 0x0000000409067825 */ /* 0x008fe200078e0006 */
[----:B----4-:R-:W-:-:S05]  /*0110*/  IADD3 R9, PT, PT, R2, R5, RZ ;  /* 0x0000000502097210 */ /* 0x010fca0007ffe0ff */
[----:B------:R-:W-:Y:S01]  /*0120*/  STG.E desc[UR4][R6.64], R9 ;  /* 0x0000000906007986 */ /* 0x000fe2000c101904 */
[----:B------:R-:W-:Y:S05]  /*0130*/  EXIT ;  /* 0x000000000000794d */ /* 0x000fea0003800000 */
.L_x_0:
[----:B------:R-:W-:-:S00]  /*0140*/  BRA `(.L_x_0) ;  /* 0xfffffffc00fc7947 */ /* 0x000fc0000383ffff */
[----:B------:R-:W-:-:S00]  /*0150*/  NOP ;  /* 0x0000000000007918 */ /* 0x000fc00000000000 */
        /* <DEDUP_REMOVED lines=10> */
.L_x_3:


//--------------------- .text._Z18vector_calc_stridePiS_S_i --------------------------
	.section	.text._Z18vector_calc_stridePiS_S_i,"ax",@progbits
	.align	128
        .global         _Z18vector_calc_stridePiS_S_i
        .type           _Z18vector_calc_stridePiS_S_i,@function
        .size           _Z18vector_calc_stridePiS_S_i,(.L_x_4 - _Z18vector_calc_stridePiS_S_i)
        .other          _Z18vector_calc_stridePiS_S_i,@"STO_CUDA_ENTRY STV_DEFAULT"
_Z18vector_calc_stridePiS_S_i:
.text._Z18vector_calc_stridePiS_S_i:
[----:B------:R-:W-:Y:S01]  /*0000*/  LDC R1, c[0x0][0x37c] ;  /* 0x0000df00ff017b82 */ /* 0x000fe20000000800 */
[----:B------:R-:W0:Y:S07]  /*0010*/  S2R R0, SR_TID.X ;  /* 0x0000000000007919 */ /* 0x000e2e0000002100 */
[----:B------:R-:W0:Y:S01]  /*0020*/  S2UR UR4, SR_CTAID.X ;  /* 0x00000000000479c3 */ /* 0x000e220000002500 */
[----:B------:R-:W1:Y:S07]  /*0030*/  LDCU UR5, c[0x0][0x398] ;  /* 0x00007300ff0577ac */ /* 0x000e6e0008000800 */
[----:B------:R-:W0:Y:S02]  /*0040*/  LDC R9, c[0x0][0x360] ;  /* 0x0000d800ff097b82 */ /* 0x000e240000000800 */
[----:B0-----:R-:W-:-:S05]  /*0050*/  IMAD R0, R9, UR4, R0 ;  /* 0x0000000409007c24 */ /* 0x001fca000f8e0200 */
[----:B-1----:R-:W-:-:S13]  /*0060*/  ISETP.GE.AND P0, PT, R0, UR5, PT ;  /* 0x0000000500007c0c */ /* 0x002fda000bf06270 */
[----:B------:R-:W-:Y:S05]  /*0070*/  @P0 EXIT ;  /* 0x000000000000094d */ /* 0x000fea0003800000 */
[----:B------:R-:W0:Y:S01]  /*0080*/  LDC.64 R2, c[0x0][0x380] ;  /* 0x0000e000ff027b82 */ /* 0x000e220000000a00 */
[----:B------:R-:W1:Y:S01]  /*0090*/  LDCU UR4, c[0x0][0x370] ;  /* 0x00006e00ff0477ac */ /* 0x000e620008000800 */
[----:B------:R-:W2:Y:S06]  /*00a0*/  LDCU.64 UR6, c[0x0][0x358] ;  /* 0x00006b00ff0677ac */ /* 0x000eac0008000a00 */
[----:B------:R-:W3:Y:S08]  /*00b0*/  LDC.64 R4, c[0x0][0x388] ;  /* 0x0000e200ff047b82 */ /* 0x000ef00000000a00 */
[----:B------:R-:W4:Y:S01]  /*00c0*/  LDC.64 R6, c[0x0][0x390] ;  /* 0x0000e400ff067b82 */ /* 0x000f220000000a00 */
[----:B-1----:R-:W-:-:S02]  /*00d0*/  IMAD R9, R9, UR4, RZ ;  /* 0x0000000409097c24 */ /* 0x002fc4000f8e02ff */
[----:B0-----:R-:W-:-:S04]  /*00e0*/  IMAD.WIDE.U32 R2, R0, 0x4, R2 ;  /* 0x0000000400027825 */ /* 0x001fc800078e0002 */
[----:B---3--:R-:W-:-:S04]  /*00f0*/  IMAD.WIDE.U32 R4, R0, 0x4, R4 ;  /* 0x0000000400047825 */ /* 0x008fc800078e0004 */
[----:B--2-4-:R-:W-:-:S07]  /*0100*/  IMAD.WIDE.U32 R6, R0, 0x4, R6 ;  /* 0x0000000400067825 */ /* 0x014fce00078e0006 */
.L_x_1:
[----:B------:R-:W2:Y:S04]  /*0110*/  LDG.E R8, desc[UR6][R2.64] ;  /* 0x0000000602087981 */ /* 0x000ea8000c1e1900 */
[----:B0-----:R-:W2:Y:S01]  /*0120*/  LDG.E R11, desc[UR6][R4.64] ;  /* 0x00000006040b7981 */ /* 0x001ea2000c1e1900 */
[----:B------:R-:W-:-:S04]  /*0130*/  IADD3 R0, PT, PT, R9, R0, RZ ;  /* 0x0000000009007210 */ /* 0x000fc80007ffe0ff */
[----:B------:R-:W-:Y:S02]  /*0140*/  ISETP.GE.AND P0, PT, R0, UR5, PT ;  /* 0x0000000500007c0c */ /* 0x000fe4000bf06270 */
[----:B--2---:R-:W-:-:S05]  /*0150*/  IADD3 R11, PT, PT, R8, R11, RZ ;  /* 0x0000000b080b7210 */ /* 0x004fca0007ffe0ff */
[----:B------:R0:W-:Y:S06]  /*0160*/  STG.E desc[UR6][R6.64], R11 ;  /* 0x0000000b06007986 */ /* 0x0001ec000c101906 */
[----:B------:R-:W-:Y:S05]  /*0170*/  @!P0 BRA `(.L_x_1) ;  /* 0xfffffffc00e48947 */ /* 0x000fea000383ffff */
[----:B------:R-:W-:Y:S05]  /*0180*/  EXIT ;  /* 0x000000000000794d */ /* 0x000fea0003800000 */
.L_x_2:
        /* <DEDUP_REMOVED lines=15> */
.L_x_4:


//--------------------- .nv.shared.reserved.0     --------------------------
	.section	.nv.shared.reserved.0,"aw",@nobits
	.weak		__nv_reservedSMEM_offset_0_alias
	.size		__nv_reservedSMEM_offset_0_alias, 0, 64
	.other		__nv_reservedSMEM_offset_0_alias,@"STO_CUDA_RESERVED_SHARED STV_DEFAULT"
__nv_reservedSMEM_offset_0_alias:
	.zero		0
	.zero		64


//--------------------- .nv.constant0._Z11vector_calcPiS_S_i --------------------------
	.section	.nv.constant0._Z11vector_calcPiS_S_i,"a",@progbits
	.sectionflags	@""
	.align	4
.nv.constant0._Z11vector_calcPiS_S_i:
	.zero		924


//--------------------- .nv.constant0._Z18vector_calc_stridePiS_S_i --------------------------
	.section	.nv.constant0._Z18vector_calc_stridePiS_S_i,"a",@progbits
	.sectionflags	@""
	.align	4
.nv.constant0._Z18vector_calc_stridePiS_S_i:
	.zero		924


//--------------------- SYMBOLS --------------------------

	.type		.nv.reservedSmem.offset0,@object
	.size		.nv.reservedSmem.offset0,0x4
